//
// Generated by NVIDIA NVVM Compiler
//
// Compiler Build ID: CL-36424714
// Cuda compilation tools, release 13.0, V13.0.88
// Based on NVVM 20.0.0
//

.version 9.0
.target sm_100
.address_size 64

	// .globl	_Z6kernelyP6uchar4ii

.visible .entry _Z6kernelyP6uchar4ii(
	.param .u64 _Z6kernelyP6uchar4ii_param_0,
	.param .u64 .ptr .align 1 _Z6kernelyP6uchar4ii_param_1,
	.param .u32 _Z6kernelyP6uchar4ii_param_2,
	.param .u32 _Z6kernelyP6uchar4ii_param_3
)
{
	.reg .pred 	%p<5>;
	.reg .b16 	%rs<55>;
	.reg .b32 	%r<67>;
	.reg .b32 	%f<7>;
	.reg .b64 	%rd<7>;
	.reg .b64 	%fd<78>;

	ld.param.u64 	%rd3, [_Z6kernelyP6uchar4ii_param_1];
	ld.param.u32 	%r10, [_Z6kernelyP6uchar4ii_param_2];
	ld.param.u32 	%r11, [_Z6kernelyP6uchar4ii_param_3];
	mov.u32 	%r1, %ntid.x;
	mov.u32 	%r12, %ctaid.x;
	mov.u32 	%r13, %tid.x;
	mad.lo.s32 	%r2, %r1, %r12, %r13;
	mov.u32 	%r14, %ntid.y;
	mov.u32 	%r15, %ctaid.y;
	mov.u32 	%r16, %tid.y;
	mad.lo.s32 	%r65, %r14, %r15, %r16;
	setp.ge.s32 	%p1, %r65, %r11;
	@%p1 bra 	$L__BB0_6;
	mov.u32 	%r17, %nctaid.x;
	mul.lo.s32 	%r4, %r1, %r17;
	cvta.to.global.u64 	%rd1, %rd3;
$L__BB0_2:
	setp.ge.s32 	%p2, %r2, %r10;
	@%p2 bra 	$L__BB0_5;
	mul.lo.s32 	%r6, %r65, %r10;
	cvt.rn.f32.u32 	%f5, %r65;
	mov.u32 	%r66, %r2;
$L__BB0_4:
	ld.param.u64 	%rd6, [_Z6kernelyP6uchar4ii_param_0];
	add.s32 	%r18, %r66, -1;
	cvt.rn.f32.s32 	%f1, %r18;
	add.s32 	%r19, %r65, -1;
	cvt.rn.f32.s32 	%f2, %r19;
	tex.2d.v4.u32.f32 	{%r20, %r21, %r22, %r23}, [%rd6, {%f1, %f2}];
	cvt.u16.u32 	%rs1, %r20;
	and.b16  	%rs2, %rs1, 255;
	cvt.u16.u32 	%rs3, %r21;
	and.b16  	%rs4, %rs3, 255;
	cvt.u16.u32 	%rs5, %r22;
	and.b16  	%rs6, %rs5, 255;
	cvt.rn.f64.u16 	%fd1, %rs2;
	cvt.rn.f64.u16 	%fd2, %rs4;
	mul.f64 	%fd3, %fd2, 0d3FE2C8B439581062;
	fma.rn.f64 	%fd4, %fd1, 0d3FD322D0E5604189, %fd3;
	cvt.rn.f64.u16 	%fd5, %rs6;
	fma.rn.f64 	%fd6, %fd5, 0d3FBD2F1A9FBE76C9, %fd4;
	cvt.rn.f32.s32 	%f3, %r66;
	tex.2d.v4.u32.f32 	{%r24, %r25, %r26, %r27}, [%rd6, {%f3, %f2}];
	cvt.u16.u32 	%rs7, %r24;
	and.b16  	%rs8, %rs7, 255;
	cvt.u16.u32 	%rs9, %r25;
	and.b16  	%rs10, %rs9, 255;
	cvt.u16.u32 	%rs11, %r26;
	and.b16  	%rs12, %rs11, 255;
	cvt.rn.f64.u16 	%fd7, %rs8;
	cvt.rn.f64.u16 	%fd8, %rs10;
	mul.f64 	%fd9, %fd8, 0d3FE2C8B439581062;
	fma.rn.f64 	%fd10, %fd7, 0d3FD322D0E5604189, %fd9;
	cvt.rn.f64.u16 	%fd11, %rs12;
	fma.rn.f64 	%fd12, %fd11, 0d3FBD2F1A9FBE76C9, %fd10;
	add.s32 	%r28, %r66, 1;
	cvt.rn.f32.s32 	%f4, %r28;
	tex.2d.v4.u32.f32 	{%r29, %r30, %r31, %r32}, [%rd6, {%f4, %f2}];
	cvt.u16.u32 	%rs13, %r29;
	and.b16  	%rs14, %rs13, 255;
	cvt.u16.u32 	%rs15, %r30;
	and.b16  	%rs16, %rs15, 255;
	cvt.u16.u32 	%rs17, %r31;
	and.b16  	%rs18, %rs17, 255;
	cvt.rn.f64.u16 	%fd13, %rs14;
	cvt.rn.f64.u16 	%fd14, %rs16;
	mul.f64 	%fd15, %fd14, 0d3FE2C8B439581062;
	fma.rn.f64 	%fd16, %fd13, 0d3FD322D0E5604189, %fd15;
	cvt.rn.f64.u16 	%fd17, %rs18;
	fma.rn.f64 	%fd18, %fd17, 0d3FBD2F1A9FBE76C9, %fd16;
	tex.2d.v4.u32.f32 	{%r33, %r34, %r35, %r36}, [%rd6, {%f1, %f5}];
	cvt.u16.u32 	%rs19, %r33;
	and.b16  	%rs20, %rs19, 255;
	cvt.u16.u32 	%rs21, %r34;
	and.b16  	%rs22, %rs21, 255;
	cvt.u16.u32 	%rs23, %r35;
	and.b16  	%rs24, %rs23, 255;
	cvt.rn.f64.u16 	%fd19, %rs20;
	cvt.rn.f64.u16 	%fd20, %rs22;
	mul.f64 	%fd21, %fd20, 0d3FE2C8B439581062;
	fma.rn.f64 	%fd22, %fd19, 0d3FD322D0E5604189, %fd21;
	cvt.rn.f64.u16 	%fd23, %rs24;
	fma.rn.f64 	%fd24, %fd23, 0d3FBD2F1A9FBE76C9, %fd22;
	tex.2d.v4.u32.f32 	{%r37, %r38, %r39, %r40}, [%rd6, {%f3, %f5}];
	cvt.u16.u32 	%rs25, %r37;
	and.b16  	%rs26, %rs25, 255;
	cvt.u16.u32 	%rs27, %r38;
	and.b16  	%rs28, %rs27, 255;
	cvt.u16.u32 	%rs29, %r39;
	and.b16  	%rs30, %rs29, 255;
	cvt.rn.f64.u16 	%fd25, %rs26;
	cvt.rn.f64.u16 	%fd26, %rs28;
	mul.f64 	%fd27, %fd26, 0d3FE2C8B439581062;
	fma.rn.f64 	%fd28, %fd25, 0d3FD322D0E5604189, %fd27;
	cvt.rn.f64.u16 	%fd29, %rs30;
	fma.rn.f64 	%fd30, %fd29, 0d3FBD2F1A9FBE76C9, %fd28;
	tex.2d.v4.u32.f32 	{%r41, %r42, %r43, %r44}, [%rd6, {%f4, %f5}];
	cvt.u16.u32 	%rs31, %r41;
	and.b16  	%rs32, %rs31, 255;
	cvt.u16.u32 	%rs33, %r42;
	and.b16  	%rs34, %rs33, 255;
	cvt.u16.u32 	%rs35, %r43;
	and.b16  	%rs36, %rs35, 255;
	cvt.rn.f64.u16 	%fd31, %rs32;
	cvt.rn.f64.u16 	%fd32, %rs34;
	mul.f64 	%fd33, %fd32, 0d3FE2C8B439581062;
	fma.rn.f64 	%fd34, %fd31, 0d3FD322D0E5604189, %fd33;
	cvt.rn.f64.u16 	%fd35, %rs36;
	fma.rn.f64 	%fd36, %fd35, 0d3FBD2F1A9FBE76C9, %fd34;
	add.s32 	%r45, %r65, 1;
	cvt.rn.f32.u32 	%f6, %r45;
	tex.2d.v4.u32.f32 	{%r46, %r47, %r48, %r49}, [%rd6, {%f1, %f6}];
	cvt.u16.u32 	%rs37, %r46;
	and.b16  	%rs38, %rs37, 255;
	cvt.u16.u32 	%rs39, %r47;
	and.b16  	%rs40, %rs39, 255;
	cvt.u16.u32 	%rs41, %r48;
	and.b16  	%rs42, %rs41, 255;
	cvt.rn.f64.u16 	%fd37, %rs38;
	cvt.rn.f64.u16 	%fd38, %rs40;
	mul.f64 	%fd39, %fd38, 0d3FE2C8B439581062;
	fma.rn.f64 	%fd40, %fd37, 0d3FD322D0E5604189, %fd39;
	cvt.rn.f64.u16 	%fd41, %rs42;
	fma.rn.f64 	%fd42, %fd41, 0d3FBD2F1A9FBE76C9, %fd40;
	tex.2d.v4.u32.f32 	{%r50, %r51, %r52, %r53}, [%rd6, {%f3, %f6}];
	cvt.u16.u32 	%rs43, %r50;
	and.b16  	%rs44, %rs43, 255;
	cvt.u16.u32 	%rs45, %r51;
	and.b16  	%rs46, %rs45, 255;
	cvt.u16.u32 	%rs47, %r52;
	and.b16  	%rs48, %rs47, 255;
	cvt.rn.f64.u16 	%fd43, %rs44;
	cvt.rn.f64.u16 	%fd44, %rs46;
	mul.f64 	%fd45, %fd44, 0d3FE2C8B439581062;
	fma.rn.f64 	%fd46, %fd43, 0d3FD322D0E5604189, %fd45;
	cvt.rn.f64.u16 	%fd47, %rs48;
	fma.rn.f64 	%fd48, %fd47, 0d3FBD2F1A9FBE76C9, %fd46;
	tex.2d.v4.u32.f32 	{%r54, %r55, %r56, %r57}, [%rd6, {%f4, %f6}];
	cvt.u16.u32 	%rs49, %r54;
	and.b16  	%rs50, %rs49, 255;
	cvt.u16.u32 	%rs51, %r55;
	and.b16  	%rs52, %rs51, 255;
	cvt.u16.u32 	%rs53, %r56;
	and.b16  	%rs54, %rs53, 255;
	cvt.rn.f64.u16 	%fd49, %rs50;
	cvt.rn.f64.u16 	%fd50, %rs52;
	mul.f64 	%fd51, %fd50, 0d3FE2C8B439581062;
	fma.rn.f64 	%fd52, %fd49, 0d3FD322D0E5604189, %fd51;
	cvt.rn.f64.u16 	%fd53, %rs54;
	fma.rn.f64 	%fd54, %fd53, 0d3FBD2F1A9FBE76C9, %fd52;
	mov.f64 	%fd55, 0d0000000000000000;
	sub.f64 	%fd56, %fd55, %fd6;
	fma.rn.f64 	%fd57, %fd12, 0d0000000000000000, %fd56;
	add.f64 	%fd58, %fd12, %fd12;
	sub.f64 	%fd59, %fd56, %fd58;
	add.f64 	%fd60, %fd57, %fd18;
	sub.f64 	%fd61, %fd59, %fd18;
	add.f64 	%fd62, %fd24, %fd24;
	sub.f64 	%fd63, %fd60, %fd62;
	fma.rn.f64 	%fd64, %fd24, 0d0000000000000000, %fd61;
	fma.rn.f64 	%fd65, %fd30, 0d0000000000000000, %fd63;
	fma.rn.f64 	%fd66, %fd30, 0d0000000000000000, %fd64;
	fma.rn.f64 	%fd67, %fd36, 0d4000000000000000, %fd65;
	fma.rn.f64 	%fd68, %fd36, 0d0000000000000000, %fd66;
	sub.f64 	%fd69, %fd67, %fd42;
	add.f64 	%fd70, %fd68, %fd42;
	fma.rn.f64 	%fd71, %fd48, 0d0000000000000000, %fd69;
	fma.rn.f64 	%fd72, %fd48, 0d4000000000000000, %fd70;
	add.f64 	%fd73, %fd71, %fd54;
	add.f64 	%fd74, %fd72, %fd54;
	mul.f64 	%fd75, %fd74, %fd74;
	fma.rn.f64 	%fd76, %fd73, %fd73, %fd75;
	sqrt.rn.f64 	%fd77, %fd76;
	cvt.rzi.s32.f64 	%r58, %fd77;
	min.s32 	%r59, %r58, 255;
	add.s32 	%r60, %r66, %r6;
	mul.wide.s32 	%rd4, %r60, 4;
	add.s64 	%rd5, %rd1, %rd4;
	prmt.b32 	%r61, %r59, %r59, 0x3340U;
	prmt.b32 	%r62, %r61, %r61, 0x5410U;
	st.global.u32 	[%rd5], %r62;
	add.s32 	%r66, %r66, %r4;
	setp.lt.s32 	%p3, %r66, %r10;
	@%p3 bra 	$L__BB0_4;
$L__BB0_5:
	mov.u32 	%r63, %ntid.y;
	mov.u32 	%r64, %nctaid.y;
	mad.lo.s32 	%r65, %r63, %r64, %r65;
	setp.lt.s32 	%p4, %r65, %r11;
	@%p4 bra 	$L__BB0_2;
$L__BB0_6:
	ret;

}


// ===== COMPILED SASS (sm_100) =====

	.target	sm_100

	.elftype	@"ET_EXEC"


//--------------------- .note.nv.tkinfo           --------------------------
	.section	.note.nv.tkinfo,"",@"SHT_NOTE"
	.sectionflags	@"SHF_NOTE_NV_TKINFO"
	.tkinfo
        /*0018*/ 	.word	0x00000002
        /*0030*/ 	.string	""
        /*0030*/ 	.string	"ptxas"
        /*0030*/ 	.string	"Cuda compilation tools, release 13.0, V13.0.88"
        /*0030*/ 	.string	"Build cuda_13.0.r13.0/compiler.36424714_0"
        /*0030*/ 	.string	"-arch sm_100 -m 64 "



//--------------------- .note.nv.cuinfo           --------------------------
	.section	.note.nv.cuinfo,"",@"SHT_NOTE"
	.sectionflags	@"SHF_NOTE_NV_CUINFO"
        /*0018*/ 	.short	0x0002
        /*001a*/ 	.short	0x0064
        /*001c*/ 	.short	0x0082
	.zero		2


//--------------------- .nv.info                  --------------------------
	.section	.nv.info,"",@"SHT_CUDA_INFO"
	.align	4


	//----- nvinfo : EIATTR_REGCOUNT
	.align		4
        /*0000*/ 	.byte	0x04, 0x2f
        /*0002*/ 	.short	(.L_1 - .L_0)
	.align		4
.L_0:
        /*0004*/ 	.word	index@(_Z6kernelyP6uchar4ii)
        /*0008*/ 	.word	0x00000020


	//----- nvinfo : EIATTR_FRAME_SIZE
	.align		4
.L_1:
        /*000c*/ 	.byte	0x04, 0x11
        /*000e*/ 	.short	(.L_3 - .L_2)
	.align		4
.L_2:
        /*0010*/ 	.word	index@($__internal_0_$__cuda_sm20_dsqrt_rn_f64_mediumpath_v1)
        /*0014*/ 	.word	0x00000000


	//----- nvinfo : EIATTR_FRAME_SIZE
	.align		4
.L_3:
        /*0018*/ 	.byte	0x04, 0x11
        /*001a*/ 	.short	(.L_5 - .L_4)
	.align		4
.L_4:
        /*001c*/ 	.word	index@(_Z6kernelyP6uchar4ii)
        /*0020*/ 	.word	0x00000000


	//----- nvinfo : EIATTR_MIN_STACK_SIZE
	.align		4
.L_5:
        /*0024*/ 	.byte	0x04, 0x12
        /*0026*/ 	.short	(.L_7 - .L_6)
	.align		4
.L_6:
        /*0028*/ 	.word	index@(_Z6kernelyP6uchar4ii)
        /*002c*/ 	.word	0x00000000
.L_7:


//--------------------- .nv.compat                --------------------------
	.section	.nv.compat,"",@"SHT_CUDA_COMPAT_INFO"
	.align	4
        /*0000*/ 	.byte	0x02, 0x09, 0x00, 0x00, 0x02, 0x02, 0x02, 0x00, 0x02, 0x05, 0x05, 0x00, 0x03, 0x07, 0x01, 0x01
        /*0010*/ 	.byte	0x02, 0x03, 0x00, 0x00, 0x02, 0x06, 0x01, 0x00, 0x04, 0x0b, 0x08, 0x00, 0x01, 0x00, 0x00, 0x00
        /*0020*/ 	.byte	0x00, 0x00, 0x00, 0x00


//--------------------- .nv.info._Z6kernelyP6uchar4ii --------------------------
	.section	.nv.info._Z6kernelyP6uchar4ii,"",@"SHT_CUDA_INFO"
	.sectionflags	@""
	.align	4


	//----- nvinfo : EIATTR_CUDA_API_VERSION
	.align		4
        /*0000*/ 	.byte	0x04, 0x37
        /*0002*/ 	.short	(.L_9 - .L_8)
.L_8:
        /*0004*/ 	.word	0x00000082


	//----- nvinfo : EIATTR_KPARAM_INFO
	.align		4
.L_9:
        /*0008*/ 	.byte	0x04, 0x17
        /*000a*/ 	.short	(.L_11 - .L_10)
.L_10:
        /*000c*/ 	.word	0x00000000
        /*0010*/ 	.short	0x0003
        /*0012*/ 	.short	0x0014
        /*0014*/ 	.byte	0x00, 0xf0, 0x11, 0x00


	//----- nvinfo : EIATTR_KPARAM_INFO
	.align		4
.L_11:
        /*0018*/ 	.byte	0x04, 0x17
        /*001a*/ 	.short	(.L_13 - .L_12)
.L_12:
        /*001c*/ 	.word	0x00000000
        /*0020*/ 	.short	0x0002
        /*0022*/ 	.short	0x0010
        /*0024*/ 	.byte	0x00, 0xf0, 0x11, 0x00


	//----- nvinfo : EIATTR_KPARAM_INFO
	.align		4
.L_13:
        /*0028*/ 	.byte	0x04, 0x17
        /*002a*/ 	.short	(.L_15 - .L_14)
.L_14:
        /*002c*/ 	.word	0x00000000
        /*0030*/ 	.short	0x0001
        /*0032*/ 	.short	0x0008
        /*0034*/ 	.byte	0x00, 0xf5, 0x21, 0x00


	//----- nvinfo : EIATTR_KPARAM_INFO
	.align		4
.L_15:
        /*0038*/ 	.byte	0x04, 0x17
        /*003a*/ 	.short	(.L_17 - .L_16)
.L_16:
        /*003c*/ 	.word	0x00000000
        /*0040*/ 	.short	0x0000
        /*0042*/ 	.short	0x0000
        /*0044*/ 	.byte	0x00, 0xf0, 0x21, 0x00


	//----- nvinfo : EIATTR_SPARSE_MMA_MASK
	.align		4
.L_17:
        /*0048*/ 	.byte	0x03, 0x50
        /*004a*/ 	.short	0x0000


	//----- nvinfo : EIATTR_MAXREG_COUNT
	.align		4
        /*004c*/ 	.byte	0x03, 0x1b
        /*004e*/ 	.short	0x00ff


	//----- nvinfo : EIATTR_MERCURY_ISA_VERSION
	.align		4
        /*0050*/ 	.byte	0x03, 0x5f
        /*0052*/ 	.short	0x0101


	//----- nvinfo : EIATTR_VRC_CTA_INIT_COUNT
	.align		4
        /*0054*/ 	.byte	0x02, 0x4a
	.zero		1
	.zero		1


	//----- nvinfo : EIATTR_EXIT_INSTR_OFFSETS
	.align		4
        /*0058*/ 	.byte	0x04, 0x1c
        /*005a*/ 	.short	(.L_19 - .L_18)


	//   ....[0]....
.L_18:
        /*005c*/ 	.word	0x000000b0


	//   ....[1]....
        /*0060*/ 	.word	0x00000ce0


	//----- nvinfo : EIATTR_CRS_STACK_SIZE
	.align		4
.L_19:
        /*0064*/ 	.byte	0x04, 0x1e
        /*0066*/ 	.short	(.L_21 - .L_20)
.L_20:
        /*0068*/ 	.word	0x00000000


	//----- nvinfo : EIATTR_CBANK_PARAM_SIZE
	.align		4
.L_21:
        /*006c*/ 	.byte	0x03, 0x19
        /*006e*/ 	.short	0x0018


	//----- nvinfo : EIATTR_PARAM_CBANK
	.align		4
        /*0070*/ 	.byte	0x04, 0x0a
        /*0072*/ 	.short	(.L_23 - .L_22)
	.align		4
.L_22:
        /*0074*/ 	.word	index@(.nv.constant0._Z6kernelyP6uchar4ii)
        /*0078*/ 	.short	0x0380
        /*007a*/ 	.short	0x0018


	//----- nvinfo : EIATTR_SW_WAR
	.align		4
.L_23:
        /*007c*/ 	.byte	0x04, 0x36
        /*007e*/ 	.short	(.L_25 - .L_24)
.L_24:
        /*0080*/ 	.word	0x00000008
.L_25:


//--------------------- .nv.callgraph             --------------------------
	.section	.nv.callgraph,"",@"SHT_CUDA_CALLGRAPH"
	.align	4
	.sectionentsize	8
	.align		4
        /*0000*/ 	.word	0x00000000
	.align		4
        /*0004*/ 	.word	0xffffffff
	.align		4
        /*0008*/ 	.word	0x00000000
	.align		4
        /*000c*/ 	.word	0xfffffffe
	.align		4
        /*0010*/ 	.word	0x00000000
	.align		4
        /*0014*/ 	.word	0xfffffffd
	.align		4
        /*0018*/ 	.word	0x00000000
	.align		4
        /*001c*/ 	.word	0xfffffffc


//--------------------- .text._Z6kernelyP6uchar4ii --------------------------
	.section	.text._Z6kernelyP6uchar4ii,"ax",@progbits
	.align	128
        .global         _Z6kernelyP6uchar4ii
        .type           _Z6kernelyP6uchar4ii,@function
        .size           _Z6kernelyP6uchar4ii,(.L_x_11 - _Z6kernelyP6uchar4ii)
        .other          _Z6kernelyP6uchar4ii,@"STO_CUDA_ENTRY STV_DEFAULT"
_Z6kernelyP6uchar4ii:
.text._Z6kernelyP6uchar4ii:
[----:B------:R-:W-:Y:S01]  /*0000*/  LDC R1, c[0x0][0x37c] ;  /* 0x0000df00ff017b82 */ /* 0x000fe20000000800 */
[----:B------:R-:W0:Y:S01]  /*0010*/  S2R R2, SR_CTAID.Y ;  /* 0x0000000000027919 */ /* 0x000e220000002600 */
[----:B------:R-:W1:Y:S01]  /*0020*/  LDCU UR6, c[0x0][0x360] ;  /* 0x00006c00ff0677ac */ /* 0x000e620008000800 */
[----:B------:R-:W0:Y:S01]  /*0030*/  S2R R5, SR_TID.Y ;  /* 0x0000000000057919 */ /* 0x000e220000002200 */
[----:B------:R-:W0:Y:S01]  /*0040*/  LDCU UR4, c[0x0][0x364] ;  /* 0x00006c80ff0477ac */ /* 0x000e220008000800 */
[----:B------:R-:W1:Y:S01]  /*0050*/  S2R R0, SR_CTAID.X ;  /* 0x0000000000007919 */ /* 0x000e620000002500 */
[----:B------:R-:W2:Y:S01]  /*0060*/  LDCU UR5, c[0x0][0x394] ;  /* 0x00007280ff0577ac */ /* 0x000ea20008000800 */
[----:B------:R-:W1:Y:S01]  /*0070*/  S2R R3, SR_TID.X ;  /* 0x0000000000037919 */ /* 0x000e620000002100 */
[----:B0-----:R-:W-:-:S05]  /*0080*/  IMAD R2, R2, UR4, R5 ;  /* 0x0000000402027c24 */ /* 0x001fca000f8e0205 */
[----:B--2---:R-:W-:Y:S01]  /*0090*/  ISETP.GE.AND P0, PT, R2, UR5, PT ;  /* 0x0000000502007c0c */ /* 0x004fe2000bf06270 */
[----:B-1----:R-:W-:-:S12]  /*00a0*/  IMAD R0, R0, UR6, R3 ;  /* 0x0000000600007c24 */ /* 0x002fd8000f8e0203 */
[----:B------:R-:W-:Y:S05]  /*00b0*/  @P0 EXIT ;  /* 0x000000000000094d */ /* 0x000fea0003800000 */
[----:B------:R-:W0:Y:S01]  /*00c0*/  LDCU UR4, c[0x0][0x370] ;  /* 0x00006e00ff0477ac */ /* 0x000e220008000800 */
[----:B------:R-:W1:Y:S01]  /*00d0*/  LDCU.64 UR8, c[0x0][0x358] ;  /* 0x00006b00ff0877ac */ /* 0x000e620008000a00 */
[----:B------:R-:W2:Y:S01]  /*00e0*/  LDCU UR7, c[0x0][0x390] ;  /* 0x00007200ff0777ac */ /* 0x000ea20008000800 */
[----:B0-----:R-:W-:-:S12]  /*00f0*/  UIMAD UR6, UR6, UR4, URZ ;  /* 0x00000004060672a4 */ /* 0x001fd8000f8e02ff */
.L_x_5:
[----:B0-----:R-:W0:Y:S01]  /*0100*/  LDCU UR4, c[0x0][0x390] ;  /* 0x00007200ff0477ac */ /* 0x001e220008000800 */
[----:B------:R-:W-:Y:S01]  /*0110*/  BSSY.RECONVERGENT B0, `(.L_x_0) ;  /* 0x00000b6000007945 */ /* 0x000fe20003800200 */
[----:B0-----:R-:W-:-:S13]  /*0120*/  ISETP.GE.AND P0, PT, R0, UR4, PT ;  /* 0x0000000400007c0c */ /* 0x001fda000bf06270 */
[----:B------:R-:W-:Y:S05]  /*0130*/  @P0 BRA `(.L_x_1) ;  /* 0x0000000800cc0947 */ /* 0x000fea0003800000 */
[----:B------:R-:W-:-:S07]  /*0140*/  IMAD.MOV.U32 R3, RZ, RZ, R0 ;  /* 0x000000ffff037224 */ /* 0x000fce00078e0000 */
.L_x_4:
[----:B0-----:R-:W0:Y:S01]  /*0150*/  LDCU UR4, c[0x0][0x380] ;  /* 0x00007000ff0477ac */ /* 0x001e220008000800 */
[----:B------:R-:W-:Y:S01]  /*0160*/  VIADD R5, R2, 0xffffffff ;  /* 0xffffffff02057836 */ /* 0x000fe20000000000 */
[----:B------:R-:W-:Y:S01]  /*0170*/  I2FP.F32.S32 R6, R3 ;  /* 0x0000000300067245 */ /* 0x000fe20000201400 */
[C---:B------:R-:W-:Y:S01]  /*0180*/  VIADD R4, R3.reuse, 0xffffffff ;  /* 0xffffffff03047836 */ /* 0x040fe20000000000 */
[----:B------:R-:W-:Y:S01]  /*0190*/  UMOV UR5, URZ ;  /* 0x000000ff00057c82 */ /* 0x000fe20008000000 */
[----:B------:R-:W-:Y:S01]  /*01a0*/  IMAD.MOV.U32 R26, RZ, RZ, -0x3e000000 ;  /* 0xc2000000ff1a7424 */ /* 0x000fe200078e00ff */
[----:B------:R-:W-:Y:S01]  /*01b0*/  I2FP.F32.S32 R5, R5 ;  /* 0x0000000500057245 */ /* 0x000fe20000201400 */
[----:B------:R-:W-:Y:S01]  /*01c0*/  VIADD R8, R3, 0x1 ;  /* 0x0000000103087836 */ /* 0x000fe20000000000 */
[----:B------:R-:W-:Y:S02]  /*01d0*/  I2FP.F32.S32 R4, R4 ;  /* 0x0000000400047245 */ /* 0x000fe40000201400 */
[----:B------:R-:W-:Y:S01]  /*01e0*/  I2FP.F32.U32 R11, R2 ;  /* 0x00000002000b7245 */ /* 0x000fe20000201000 */
[--C-:B------:R-:W-:Y:S01]  /*01f0*/  IMAD.MOV.U32 R7, RZ, RZ, R5.reuse ;  /* 0x000000ffff077224 */ /* 0x100fe200078e0005 */
[----:B------:R-:W-:Y:S01]  /*0200*/  I2FP.F32.S32 R8, R8 ;  /* 0x0000000800087245 */ /* 0x000fe20000201400 */
[----:B------:R-:W-:-:S02]  /*0210*/  IMAD.MOV.U32 R9, RZ, RZ, R5 ;  /* 0x000000ffff097224 */ /* 0x000fc400078e0005 */
[----:B------:R-:W-:Y:S01]  /*0220*/  IMAD.MOV.U32 R10, RZ, RZ, R4 ;  /* 0x000000ffff0a7224 */ /* 0x000fe200078e0004 */
[----:B0-----:R-:W5:Y:S01]  /*0230*/  TEX.LL R5, R20, R4, R26, UR4, 2D, 0x7 ;  /* 0x28ff041a04147f60 */ /* 0x001f6200089e0705 */
[----:B------:R-:W5:Y:S02]  /*0240*/  TEX.LL R7, R12, R6, R26, UR4, 2D, 0x7 ;  /* 0x28ff041a060c7f60 */ /* 0x000f6400089e0707 */
[----:B------:R-:W5:Y:S02]  /*0250*/  TEX.LL R9, R14, R8, R26, UR4, 2D, 0x7 ;  /* 0x28ff041a080e7f60 */ /* 0x000f6400089e0709 */
[----:B------:R-:W5:Y:S01]  /*0260*/  TEX.LL R10, R16, R10, R26, UR4, 2D, 0x7 ;  /* 0x28ff041a0a107f60 */ /* 0x000f6200089e070a */
[----:B------:R-:W-:Y:S01]  /*0270*/  UMOV UR10, 0x39581062 ;  /* 0x39581062000a7882 */ /* 0x000fe20000000000 */
[----:B------:R-:W-:Y:S01]  /*0280*/  UMOV UR11, 0x3fe2c8b4 ;  /* 0x3fe2c8b4000b7882 */ /* 0x000fe20000000000 */
[----:B------:R-:W-:Y:S01]  /*0290*/  UMOV UR12, 0xe5604189 ;  /* 0xe5604189000c7882 */ /* 0x000fe20000000000 */
[----:B------:R-:W-:Y:S01]  /*02a0*/  UMOV UR13, 0x3fd322d0 ;  /* 0x3fd322d0000d7882 */ /* 0x000fe20000000000 */
[----:B------:R-:W-:Y:S01]  /*02b0*/  UMOV UR14, 0x9fbe76c9 ;  /* 0x9fbe76c9000e7882 */ /* 0x000fe20000000000 */
[----:B------:R-:W-:Y:S01]  /*02c0*/  UMOV UR15, 0x3fbd2f1a ;  /* 0x3fbd2f1a000f7882 */ /* 0x000fe20000000000 */
[----:B------:R-:W-:-:S04]  /*02d0*/  DEPBAR.LE SB5, 0x2 ;  /* 0x0000d0800000791a */ /* 0x000fc80000000000 */
[----:B------:R-:W-:Y:S02]  /*02e0*/  LOP3.LUT R27, R21, 0xff, RZ, 0xc0, !PT ;  /* 0x000000ff151b7812 */ /* 0x000fe400078ec0ff */
[----:B------:R-:W-:Y:S02]  /*02f0*/  LOP3.LUT R24, R13, 0xff, RZ, 0xc0, !PT ;  /* 0x000000ff0d187812 */ /* 0x000fe400078ec0ff */
[----:B------:R0:W3:Y:S01]  /*0300*/  I2F.F64.U16 R18, R27 ;  /* 0x0000001b00127312 */ /* 0x0000e20000101800 */
[----:B------:R-:W-:Y:S02]  /*0310*/  LOP3.LUT R20, R20, 0xff, RZ, 0xc0, !PT ;  /* 0x000000ff14147812 */ /* 0x000fe400078ec0ff */
[----:B------:R-:W-:Y:S02]  /*0320*/  LOP3.LUT R22, R5, 0xff, RZ, 0xc0, !PT ;  /* 0x000000ff05167812 */ /* 0x000fe400078ec0ff */
[----:B------:R-:W-:Y:S02]  /*0330*/  LOP3.LUT R5, R12, 0xff, RZ, 0xc0, !PT ;  /* 0x000000ff0c057812 */ /* 0x000fe400078ec0ff */
[----:B------:R-:W-:Y:S01]  /*0340*/  LOP3.LUT R7, R7, 0xff, RZ, 0xc0, !PT ;  /* 0x000000ff07077812 */ /* 0x000fe200078ec0ff */
[----:B------:R-:W4:Y:S01]  /*0350*/  I2F.F64.U16 R24, R24 ;  /* 0x0000001800187312 */ /* 0x000f220000101800 */
[----:B------:R-:W-:-:S04]  /*0360*/  DEPBAR.LE SB5, 0x1 ;  /* 0x0000d0400000791a */ /* 0x000fc80000000000 */
[----:B------:R-:W-:Y:S02]  /*0370*/  LOP3.LUT R15, R15, 0xff, RZ, 0xc0, !PT ;  /* 0x000000ff0f0f7812 */ /* 0x000fe400078ec0ff */
[----:B0-----:R-:W-:Y:S02]  /*0380*/  LOP3.LUT R27, R14, 0xff, RZ, 0xc0, !PT ;  /* 0x000000ff0e1b7812 */ /* 0x001fe400078ec0ff */
[----:B------:R-:W-:Y:S01]  /*0390*/  LOP3.LUT R9, R9, 0xff, RZ, 0xc0, !PT ;  /* 0x000000ff09097812 */ /* 0x000fe200078ec0ff */
[----:B---3--:R-:W-:Y:S01]  /*03a0*/  DMUL R18, R18, UR10 ;  /* 0x0000000a12127c28 */ /* 0x008fe20008000000 */
[----:B------:R-:W0:Y:S01]  /*03b0*/  I2F.F64.U16 R20, R20 ;  /* 0x0000001400147312 */ /* 0x000e220000101800 */
[----:B----4-:R-:W-:-:S07]  /*03c0*/  DMUL R28, R24, UR10 ;  /* 0x0000000a181c7c28 */ /* 0x010fce0008000000 */
[----:B------:R-:W3:Y:S01]  /*03d0*/  I2F.F64.U16 R12, R5 ;  /* 0x00000005000c7312 */ /* 0x000ee20000101800 */
[----:B0-----:R-:W-:-:S07]  /*03e0*/  DFMA R20, R20, UR12, R18 ;  /* 0x0000000c14147c2b */ /* 0x001fce0008000012 */
[----:B------:R-:W0:Y:S01]  /*03f0*/  I2F.F64.U16 R22, R22 ;  /* 0x0000001600167312 */ /* 0x000e220000101800 */
[----:B---3--:R-:W-:-:S07]  /*0400*/  DFMA R28, R12, UR12, R28 ;  /* 0x0000000c0c1c7c2b */ /* 0x008fce000800001c */
[----:B------:R-:W3:Y:S01]  /*0410*/  I2F.F64.U16 R24, R15 ;  /* 0x0000000f00187312 */ /* 0x000ee20000101800 */
[----:B0-----:R-:W-:-:S07]  /*0420*/  DFMA R20, R22, UR14, R20 ;  /* 0x0000000e16147c2b */ /* 0x001fce0008000014 */
[----:B------:R-:W0:Y:S01]  /*0430*/  I2F.F64.U16 R18, R7 ;  /* 0x0000000700127312 */ /* 0x000e220000101800 */
[----:B---3--:R-:W-:-:S07]  /*0440*/  DMUL R24, R24, UR10 ;  /* 0x0000000a18187c28 */ /* 0x008fce0008000000 */
[----:B------:R-:W3:Y:S01]  /*0450*/  I2F.F64.U16 R12, R27 ;  /* 0x0000001b000c7312 */ /* 0x000ee20000101800 */
[----:B-----5:R-:W-:Y:S01]  /*0460*/  LOP3.LUT R22, R17, 0xff, RZ, 0xc0, !PT ;  /* 0x000000ff11167812 */ /* 0x020fe200078ec0ff */
[----:B------:R-:W-:Y:S01]  /*0470*/  DADD R20, RZ, -R20 ;  /* 0x00000000ff147229 */ /* 0x000fe20000000814 */
[----:B------:R-:W-:Y:S01]  /*0480*/  LOP3.LUT R5, R16, 0xff, RZ, 0xc0, !PT ;  /* 0x000000ff10057812 */ /* 0x000fe200078ec0ff */
[----:B0-----:R-:W-:-:S04]  /*0490*/  DFMA R18, R18, UR14, R28 ;  /* 0x0000000e12127c2b */ /* 0x001fc8000800001c */
[----:B------:R-:W0:Y:S01]  /*04a0*/  I2F.F64.U16 R14, R9 ;  /* 0x00000009000e7312 */ /* 0x000e220000101800 */
[----:B---3--:R-:W-:-:S07]  /*04b0*/  DFMA R16, R12, UR12, R24 ;  /* 0x0000000c0c107c2b */ /* 0x008fce0008000018 */
[----:B------:R-:W3:Y:S01]  /*04c0*/  I2F.F64.U16 R22, R22 ;  /* 0x0000001600167312 */ /* 0x000ee20000101800 */
[----:B------:R-:W-:Y:S02]  /*04d0*/  DADD R12, R18, R18 ;  /* 0x00000000120c7229 */ /* 0x000fe40000000012 */
[----:B------:R-:W-:Y:S02]  /*04e0*/  DFMA R18, RZ, R18, R20 ;  /* 0x00000012ff12722b */ /* 0x000fe40000000014 */
[----:B0-----:R-:W-:-:S03]  /*04f0*/  DFMA R16, R14, UR14, R16 ;  /* 0x0000000e0e107c2b */ /* 0x001fc60008000010 */
[----:B------:R-:W0:Y:S01]  /*0500*/  I2F.F64.U16 R24, R5 ;  /* 0x0000000500187312 */ /* 0x000e220000101800 */
[----:B------:R-:W-:-:S04]  /*0510*/  DADD R20, R20, -R12 ;  /* 0x0000000014147229 */ /* 0x000fc8000000080c */
[----:B------:R-:W-:-:S04]  /*0520*/  DADD R12, R16, R18 ;  /* 0x00000000100c7229 */ /* 0x000fc80000000012 */
[----:B------:R-:W-:Y:S01]  /*0530*/  DADD R16, -R16, R20 ;  /* 0x0000000010107229 */ /* 0x000fe20000000114 */
[----:B------:R-:W-:Y:S01]  /*0540*/  IMAD.MOV.U32 R18, RZ, RZ, R4 ;  /* 0x000000ffff127224 */ /* 0x000fe200078e0004 */
[----:B---3--:R-:W-:Y:S01]  /*0550*/  DMUL R14, R22, UR10 ;  /* 0x0000000a160e7c28 */ /* 0x008fe20008000000 */
[--C-:B------:R-:W-:Y:S02]  /*0560*/  IMAD.MOV.U32 R21, RZ, RZ, R11.reuse ;  /* 0x000000ffff157224 */ /* 0x100fe400078e000b */
[----:B------:R-:W-:Y:S02]  /*0570*/  IMAD.MOV.U32 R20, RZ, RZ, R6 ;  /* 0x000000ffff147224 */ /* 0x000fe400078e0006 */
[----:B------:R-:W-:Y:S02]  /*0580*/  IMAD.MOV.U32 R23, RZ, RZ, R11 ;  /* 0x000000ffff177224 */ /* 0x000fe400078e000b */
[----:B------:R-:W-:Y:S01]  /*0590*/  IMAD.MOV.U32 R22, RZ, RZ, R8 ;  /* 0x000000ffff167224 */ /* 0x000fe200078e0008 */
[----:B0-----:R-:W-:Y:S01]  /*05a0*/  DFMA R14, R24, UR12, R14 ;  /* 0x0000000c180e7c2b */ /* 0x001fe2000800000e */
[----:B------:R-:W5:Y:S01]  /*05b0*/  TEX.LL R4, R20, R20, R26, UR4, 2D, 0x7 ;  /* 0x28ff041a14147f60 */ /* 0x000f6200089e0704 */
[----:B------:R-:W-:-:S03]  /*05c0*/  VIADD R19, R2, 0x1 ;  /* 0x0000000102137836 */ /* 0x000fc60000000000 */
[----:B------:R-:W5:Y:S02]  /*05d0*/  TEX.LL R5, R22, R22, R26, UR4, 2D, 0x7 ;  /* 0x28ff041a16167f60 */ /* 0x000f6400089e0705 */
[----:B------:R-:W-:-:S05]  /*05e0*/  I2FP.F32.U32 R19, R19 ;  /* 0x0000001300137245 */ /* 0x000fca0000201000 */
[--C-:B------:R-:W-:Y:S02]  /*05f0*/  IMAD.MOV.U32 R7, RZ, RZ, R19.reuse ;  /* 0x000000ffff077224 */ /* 0x100fe400078e0013 */
[----:B------:R-:W-:Y:S02]  /*0600*/  IMAD.MOV.U32 R9, RZ, RZ, R19 ;  /* 0x000000ffff097224 */ /* 0x000fe400078e0013 */
[----:B------:R-:W5:Y:S02]  /*0610*/  TEX.LL R11, R18, R18, R26, UR4, 2D, 0x7 ;  /* 0x28ff041a12127f60 */ /* 0x000f6400089e070b */
[----:B------:R-:W5:Y:S02]  /*0620*/  TEX.LL R24, R6, R6, R26, UR4, 2D, 0x7 ;  /* 0x28ff041a06067f60 */ /* 0x000f6400089e0718 */
[----:B------:R0:W5:Y:S01]  /*0630*/  TEX.LL R25, R8, R8, R26, UR4, 2D, 0x7 ;  /* 0x28ff041a08087f60 */ /* 0x00016200089e0719 */
[----:B------:R-:W-:Y:S01]  /*0640*/  LOP3.LUT R10, R10, 0xff, RZ, 0xc0, !PT ;  /* 0x000000ff0a0a7812 */ /* 0x000fe200078ec0ff */
[----:B------:R-:W-:Y:S03]  /*0650*/  BSSY.RECONVERGENT B1, `(.L_x_2) ;  /* 0x0000056000017945 */ /* 0x000fe60003800200 */
[----:B------:R-:W3:Y:S02]  /*0660*/  I2F.F64.U16 R28, R10 ;  /* 0x0000000a001c7312 */ /* 0x000ee40000101800 */
[----:B---3--:R-:W-:-:S08]  /*0670*/  DFMA R28, R28, UR14, R14 ;  /* 0x0000000e1c1c7c2b */ /* 0x008fd0000800000e */
[----:B------:R-:W-:Y:S02]  /*0680*/  DADD R14, R28, R28 ;  /* 0x000000001c0e7229 */ /* 0x000fe4000000001c */
[----:B------:R-:W-:-:S06]  /*0690*/  DFMA R16, RZ, R28, R16 ;  /* 0x0000001cff10722b */ /* 0x000fcc0000000010 */
[----:B------:R-:W-:Y:S01]  /*06a0*/  DADD R12, R12, -R14 ;  /* 0x000000000c0c7229 */ /* 0x000fe2000000080e */
[----:B------:R-:W-:-:S04]  /*06b0*/  DEPBAR.LE SB5, 0x4 ;  /* 0x0000d1000000791a */ /* 0x000fc80000000000 */
[----:B------:R-:W-:Y:S02]  /*06c0*/  LOP3.LUT R29, R21, 0xff, RZ, 0xc0, !PT ;  /* 0x000000ff151d7812 */ /* 0x000fe400078ec0ff */
[----:B------:R-:W-:Y:S02]  /*06d0*/  LOP3.LUT R28, R20, 0xff, RZ, 0xc0, !PT ;  /* 0x000000ff141c7812 */ /* 0x000fe400078ec0ff */
[----:B------:R-:W0:Y:S01]  /*06e0*/  I2F.F64.U16 R14, R29 ;  /* 0x0000001d000e7312 */ /* 0x000e220000101800 */
[----:B------:R-:W-:-:S07]  /*06f0*/  LOP3.LUT R4, R4, 0xff, RZ, 0xc0, !PT ;  /* 0x000000ff04047812 */ /* 0x000fce00078ec0ff */
[----:B------:R3:W4:Y:S01]  /*0700*/  I2F.F64.U16 R20, R28 ;  /* 0x0000001c00147312 */ /* 0x0007220000101800 */
[----:B0-----:R-:W-:Y:S01]  /*0710*/  DMUL R26, R14, UR10 ;  /* 0x0000000a0e1a7c28 */ /* 0x001fe20008000000 */
[----:B------:R-:W-:-:S04]  /*0720*/  DEPBAR.LE SB5, 0x2 ;  /* 0x0000d0800000791a */ /* 0x000fc80000000000 */
[----:B------:R-:W-:Y:S02]  /*0730*/  LOP3.LUT R10, R23, 0xff, RZ, 0xc0, !PT ;  /* 0x000000ff170a7812 */ /* 0x000fe400078ec0ff */
[----:B------:R0:W1:Y:S01]  /*0740*/  I2F.F64.U16 R14, R4 ;  /* 0x00000004000e7312 */ /* 0x0000620000101800 */
[----:B------:R-:W-:Y:S01]  /*0750*/  LOP3.LUT R18, R18, 0xff, RZ, 0xc0, !PT ;  /* 0x000000ff12127812 */ /* 0x000fe200078ec0ff */
[----:B------:R-:W-:-:S04]  /*0760*/  DEPBAR.LE SB5, 0x1 ;  /* 0x0000d0400000791a */ /* 0x000fc80000000000 */
[----:B------:R-:W-:Y:S02]  /*0770*/  LOP3.LUT R29, R7, 0xff, RZ, 0xc0, !PT ;  /* 0x000000ff071d7812 */ /* 0x000fe400078ec0ff */
[----:B---3--:R-:W-:Y:S01]  /*0780*/  LOP3.LUT R28, R6, 0xff, RZ, 0xc0, !PT ;  /* 0x000000ff061c7812 */ /* 0x008fe200078ec0ff */
[----:B----4-:R-:W-:Y:S01]  /*0790*/  DFMA R20, R20, UR12, R26 ;  /* 0x0000000c14147c2b */ /* 0x010fe2000800001a */
[----:B------:R-:W-:Y:S02]  /*07a0*/  LOP3.LUT R11, R11, 0xff, RZ, 0xc0, !PT ;  /* 0x000000ff0b0b7812 */ /* 0x000fe400078ec0ff */
[----:B0-----:R-:W-:Y:S02]  /*07b0*/  LOP3.LUT R4, R19, 0xff, RZ, 0xc0, !PT ;  /* 0x000000ff13047812 */ /* 0x001fe400078ec0ff */
[----:B------:R-:W-:Y:S01]  /*07c0*/  I2F.F64.U16 R18, R18 ;  /* 0x0000001200127312 */ /* 0x000fe20000101800 */
[----:B-----5:R-:W-:Y:S02]  /*07d0*/  LOP3.LUT R9, R9, 0xff, RZ, 0xc0, !PT ;  /* 0x000000ff09097812 */ /* 0x020fe400078ec0ff */
[----:B------:R-:W-:Y:S01]  /*07e0*/  LOP3.LUT R8, R8, 0xff, RZ, 0xc0, !PT ;  /* 0x000000ff08087812 */ /* 0x000fe200078ec0ff */
[----:B-1----:R-:W-:Y:S01]  /*07f0*/  DFMA R14, R14, UR14, R20 ;  /* 0x0000000e0e0e7c2b */ /* 0x002fe20008000014 */
[----:B------:R-:W-:-:S02]  /*0800*/  LOP3.LUT R24, R24, 0xff, RZ, 0xc0, !PT ;  /* 0x000000ff18187812 */ /* 0x000fc400078ec0ff */
[----:B------:R-:W-:Y:S02]  /*0810*/  LOP3.LUT R20, R22, 0xff, RZ, 0xc0, !PT ;  /* 0x000000ff16147812 */ /* 0x000fe400078ec0ff */
[----:B------:R-:W-:Y:S01]  /*0820*/  LOP3.LUT R22, R5, 0xff, RZ, 0xc0, !PT ;  /* 0x000000ff05167812 */ /* 0x000fe200078ec0ff */
[----:B------:R-:W-:Y:S01]  /*0830*/  I2F.F64.U16 R26, R24 ;  /* 0x00000018001a7312 */ /* 0x000fe20000101800 */
[----:B------:R-:W-:Y:S01]  /*0840*/  LOP3.LUT R25, R25, 0xff, RZ, 0xc0, !PT ;  /* 0x000000ff19197812 */ /* 0x000fe200078ec0ff */
[-C--:B------:R-:W-:Y:S02]  /*0850*/  DFMA R12, RZ, R14.reuse, R12 ;  /* 0x0000000eff0c722b */ /* 0x080fe4000000000c */
[----:B------:R-:W-:-:S04]  /*0860*/  DFMA R16, RZ, R14, R16 ;  /* 0x0000000eff10722b */ /* 0x000fc80000000010 */
[----:B------:R-:W0:Y:S08]  /*0870*/  I2F.F64.U16 R14, R10 ;  /* 0x0000000a000e7312 */ /* 0x000e300000101800 */
[----:B------:R-:W1:Y:S01]  /*0880*/  I2F.F64.U16 R4, R4 ;  /* 0x0000000400047312 */ /* 0x000e620000101800 */
[----:B0-----:R-:W-:-:S07]  /*0890*/  DMUL R14, R14, UR10 ;  /* 0x0000000a0e0e7c28 */ /* 0x001fce0008000000 */
[----:B------:R-:W0:Y:S01]  /*08a0*/  I2F.F64.U16 R20, R20 ;  /* 0x0000001400147312 */ /* 0x000e220000101800 */
[----:B-1----:R-:W-:-:S07]  /*08b0*/  DMUL R6, R4, UR10 ;  /* 0x0000000a04067c28 */ /* 0x002fce0008000000 */
[----:B------:R-:W1:Y:S01]  /*08c0*/  I2F.F64.U16 R22, R22 ;  /* 0x0000001600167312 */ /* 0x000e620000101800 */
[----:B0-----:R-:W-:-:S07]  /*08d0*/  DFMA R20, R20, UR12, R14 ;  /* 0x0000000c14147c2b */ /* 0x001fce000800000e */
[----:B------:R-:W0:Y:S01]  /*08e0*/  I2F.F64.U16 R10, R11 ;  /* 0x0000000b000a7312 */ /* 0x000e220000101800 */
[----:B------:R-:W-:Y:S02]  /*08f0*/  DFMA R18, R18, UR12, R6 ;  /* 0x0000000c12127c2b */ /* 0x000fe40008000006 */
[----:B-1----:R-:W-:-:S05]  /*0900*/  DFMA R20, R22, UR14, R20 ;  /* 0x0000000e16147c2b */ /* 0x002fca0008000014 */
[----:B------:R-:W1:Y:S01]  /*0910*/  I2F.F64.U16 R14, R29 ;  /* 0x0000001d000e7312 */ /* 0x000e620000101800 */
[----:B0-----:R-:W-:-:S07]  /*0920*/  DFMA R10, R10, UR14, R18 ;  /* 0x0000000e0a0a7c2b */ /* 0x001fce0008000012 */
[----:B------:R-:W0:Y:S01]  /*0930*/  I2F.F64.U16 R4, R28 ;  /* 0x0000001c00047312 */ /* 0x000e220000101800 */
[----:B------:R-:W-:Y:S02]  /*0940*/  DFMA R16, RZ, R20, R16 ;  /* 0x00000014ff10722b */ /* 0x000fe40000000010 */
[----:B------:R-:W-:Y:S02]  /*0950*/  DFMA R12, R20, 2, R12 ;  /* 0x40000000140c782b */ /* 0x000fe4000000000c */
[----:B-1----:R-:W-:-:S03]  /*0960*/  DMUL R14, R14, UR10 ;  /* 0x0000000a0e0e7c28 */ /* 0x002fc60008000000 */
[----:B------:R-:W1:Y:S01]  /*0970*/  I2F.F64.U16 R6, R9 ;  /* 0x0000000900067312 */ /* 0x000e620000101800 */
[C---:B------:R-:W-:Y:S02]  /*0980*/  DADD R16, R10.reuse, R16 ;  /* 0x000000000a107229 */ /* 0x040fe40000000010 */
[----:B------:R-:W-:Y:S01]  /*0990*/  DADD R12, -R10, R12 ;  /* 0x000000000a0c7229 */ /* 0x000fe2000000010c */
[----:B------:R-:W-:Y:S01]  /*09a0*/  IMAD.MOV.U32 R10, RZ, RZ, 0x0 ;  /* 0x00000000ff0a7424 */ /* 0x000fe200078e00ff */
[----:B0-----:R-:W-:-:S03]  /*09b0*/  DFMA R14, R4, UR12, R14 ;  /* 0x0000000c040e7c2b */ /* 0x001fc6000800000e */
[----:B------:R-:W0:Y:S01]  /*09c0*/  I2F.F64.U16 R8, R8 ;  /* 0x0000000800087312 */ /* 0x000e220000101800 */
[----:B------:R-:W-:Y:S01]  /*09d0*/  IMAD.MOV.U32 R11, RZ, RZ, 0x3fd80000 ;  /* 0x3fd80000ff0b7424 */ /* 0x000fe200078e00ff */
[----:B-1----:R-:W-:-:S06]  /*09e0*/  DMUL R6, R6, UR10 ;  /* 0x0000000a06067c28 */ /* 0x002fcc0008000000 */
[----:B------:R-:W1:Y:S01]  /*09f0*/  I2F.F64.U16 R4, R25 ;  /* 0x0000001900047312 */ /* 0x000e620000101800 */
[----:B------:R-:W-:Y:S02]  /*0a00*/  DFMA R14, R26, UR14, R14 ;  /* 0x0000000e1a0e7c2b */ /* 0x000fe4000800000e */
[----:B0-----:R-:W-:-:S06]  /*0a10*/  DFMA R6, R8, UR12, R6 ;  /* 0x0000000c08067c2b */ /* 0x001fcc0008000006 */
[----:B------:R-:W-:Y:S02]  /*0a20*/  DFMA R16, R14, 2, R16 ;  /* 0x400000000e10782b */ /* 0x000fe40000000010 */
[----:B------:R-:W-:Y:S02]  /*0a30*/  DFMA R12, RZ, R14, R12 ;  /* 0x0000000eff0c722b */ /* 0x000fe4000000000c */
[----:B-1----:R-:W-:-:S08]  /*0a40*/  DFMA R4, R4, UR14, R6 ;  /* 0x0000000e04047c2b */ /* 0x002fd00008000006 */
[C---:B------:R-:W-:Y:S02]  /*0a50*/  DADD R16, R4.reuse, R16 ;  /* 0x0000000004107229 */ /* 0x040fe40000000010 */
[----:B------:R-:W-:-:S06]  /*0a60*/  DADD R12, R4, R12 ;  /* 0x00000000040c7229 */ /* 0x000fcc000000000c */
[----:B------:R-:W-:-:S08]  /*0a70*/  DMUL R8, R16, R16 ;  /* 0x0000001010087228 */ /* 0x000fd00000000000 */
[----:B------:R-:W-:-:S06]  /*0a80*/  DFMA R8, R12, R12, R8 ;  /* 0x0000000c0c08722b */ /* 0x000fcc0000000008 */
[----:B------:R-:W0:Y:S04]  /*0a90*/  MUFU.RSQ64H R7, R9 ;  /* 0x0000000900077308 */ /* 0x000e280000001c00 */
[----:B------:R-:W-:-:S05]  /*0aa0*/  VIADD R6, R9, 0xfcb00000 ;  /* 0xfcb0000009067836 */ /* 0x000fca0000000000 */
[----:B------:R-:W-:Y:S01]  /*0ab0*/  ISETP.GE.U32.AND P0, PT, R6, 0x7ca00000, PT ;  /* 0x7ca000000600780c */ /* 0x000fe20003f06070 */
[----:B0-----:R-:W-:-:S08]  /*0ac0*/  DMUL R4, R6, R6 ;  /* 0x0000000606047228 */ /* 0x001fd00000000000 */
[----:B------:R-:W-:-:S08]  /*0ad0*/  DFMA R4, R8, -R4, 1 ;  /* 0x3ff000000804742b */ /* 0x000fd00000000804 */
[----:B------:R-:W-:Y:S02]  /*0ae0*/  DFMA R10, R4, R10, 0.5 ;  /* 0x3fe00000040a742b */ /* 0x000fe4000000000a */
[----:B------:R-:W-:-:S08]  /*0af0*/  DMUL R4, R6, R4 ;  /* 0x0000000406047228 */ /* 0x000fd00000000000 */
[----:B------:R-:W-:-:S08]  /*0b00*/  DFMA R12, R10, R4, R6 ;  /* 0x000000040a0c722b */ /* 0x000fd00000000006 */
[----:B------:R-:W-:Y:S02]  /*0b10*/  DMUL R14, R8, R12 ;  /* 0x0000000c080e7228 */ /* 0x000fe40000000000 */
[----:B------:R-:W-:Y:S02]  /*0b20*/  VIADD R11, R13, 0xfff00000 ;  /* 0xfff000000d0b7836 */ /* 0x000fe40000000000 */
[----:B------:R-:W-:-:S04]  /*0b30*/  IMAD.MOV.U32 R10, RZ, RZ, R12 ;  /* 0x000000ffff0a7224 */ /* 0x000fc800078e000c */
[----:B------:R-:W-:-:S08]  /*0b40*/  DFMA R16, R14, -R14, R8 ;  /* 0x8000000e0e10722b */ /* 0x000fd00000000008 */
[----:B------:R-:W-:Y:S01]  /*0b50*/  DFMA R4, R16, R10, R14 ;  /* 0x0000000a1004722b */ /* 0x000fe2000000000e */
[----:B------:R-:W-:Y:S10]  /*0b60*/  @!P0 BRA `(.L_x_3) ;  /* 0x0000000000108947 */ /* 0x000ff40003800000 */
[----:B------:R-:W-:-:S07]  /*0b70*/  MOV R4, 0xb90 ;  /* 0x00000b9000047802 */ /* 0x000fce0000000f00 */
[----:B--2---:R-:W-:Y:S05]  /*0b80*/  CALL.REL.NOINC `($__internal_0_$__cuda_sm20_dsqrt_rn_f64_mediumpath_v1) ;  /* 0x0000000000587944 */ /* 0x004fea0003c00000 */
[----:B------:R-:W-:Y:S02]  /*0b90*/  IMAD.MOV.U32 R4, RZ, RZ, R6 ;  /* 0x000000ffff047224 */ /* 0x000fe400078e0006 */
[----:B------:R-:W-:-:S07]  /*0ba0*/  IMAD.MOV.U32 R5, RZ, RZ, R7 ;  /* 0x000000ffff057224 */ /* 0x000fce00078e0007 */
.L_x_3:
[----:B--2---:R-:W-:Y:S05]  /*0bb0*/  BSYNC.RECONVERGENT B1 ;  /* 0x0000000000017941 */ /* 0x004fea0003800200 */
.L_x_2:
[----:B------:R-:W0:Y:S01]  /*0bc0*/  LDC.64 R6, c[0x0][0x388] ;  /* 0x0000e200ff067b82 */ /* 0x000e220000000a00 */
[----:B------:R-:W1:Y:S01]  /*0bd0*/  F2I.F64.TRUNC R4, R4 ;  /* 0x0000000400047311 */ /* 0x000e62000030d100 */
[----:B------:R-:W-:Y:S02]  /*0be0*/  IMAD R9, R2, UR7, R3 ;  /* 0x0000000702097c24 */ /* 0x000fe4000f8e0203 */
[----:B------:R-:W-:-:S05]  /*0bf0*/  VIADD R3, R3, UR6 ;  /* 0x0000000603037c36 */ /* 0x000fca0008000000 */
[----:B------:R-:W-:Y:S02]  /*0c00*/  ISETP.GE.AND P0, PT, R3, UR7, PT ;  /* 0x0000000703007c0c */ /* 0x000fe4000bf06270 */
[----:B-1----:R-:W-:-:S04]  /*0c10*/  VIMNMX R8, PT, PT, R4, 0xff, PT ;  /* 0x000000ff04087848 */ /* 0x002fc80003fe0100 */
[----:B------:R-:W-:Y:S01]  /*0c20*/  PRMT R8, R8, 0x3340, R8 ;  /* 0x0000334008087816 */ /* 0x000fe20000000008 */
[----:B0-----:R-:W-:-:S03]  /*0c30*/  IMAD.WIDE R6, R9, 0x4, R6 ;  /* 0x0000000409067825 */ /* 0x001fc600078e0206 */
[----:B------:R-:W-:-:S05]  /*0c40*/  PRMT R9, R8, 0x5410, R8 ;  /* 0x0000541008097816 */ /* 0x000fca0000000008 */
[----:B------:R0:W-:Y:S01]  /*0c50*/  STG.E desc[UR8][R6.64], R9 ;  /* 0x0000000906007986 */ /* 0x0001e2000c101908 */
[----:B------:R-:W-:Y:S05]  /*0c60*/  @!P0 BRA `(.L_x_4) ;  /* 0xfffffff400388947 */ /* 0x000fea000383ffff */
.L_x_1:
[----:B-12---:R-:W-:Y:S05]  /*0c70*/  BSYNC.RECONVERGENT B0 ;  /* 0x0000000000007941 */ /* 0x006fea0003800200 */
.L_x_0:
[----:B------:R-:W1:Y:S01]  /*0c80*/  LDCU UR4, c[0x0][0x364] ;  /* 0x00006c80ff0477ac */ /* 0x000e620008000800 */
[----:B------:R-:W1:Y:S01]  /*0c90*/  LDC R3, c[0x0][0x374] ;  /* 0x0000dd00ff037b82 */ /* 0x000e620000000800 */
[----:B------:R-:W2:Y:S01]  /*0ca0*/  LDCU UR5, c[0x0][0x394] ;  /* 0x00007280ff0577ac */ /* 0x000ea20008000800 */
[----:B-1----:R-:W-:-:S05]  /*0cb0*/  IMAD R2, R3, UR4, R2 ;  /* 0x0000000403027c24 */ /* 0x002fca000f8e0202 */
[----:B--2---:R-:W-:-:S13]  /*0cc0*/  ISETP.GE.AND P0, PT, R2, UR5, PT ;  /* 0x0000000502007c0c */ /* 0x004fda000bf06270 */
[----:B------:R-:W-:Y:S05]  /*0cd0*/  @!P0 BRA `(.L_x_5) ;  /* 0xfffffff400088947 */ /* 0x000fea000383ffff */
[----:B------:R-:W-:Y:S05]  /*0ce0*/  EXIT ;  /* 0x000000000000794d */ /* 0x000fea0003800000 */
        .weak           $__internal_0_$__cuda_sm20_dsqrt_rn_f64_mediumpath_v1
        .type           $__internal_0_$__cuda_sm20_dsqrt_rn_f64_mediumpath_v1,@function
        .size           $__internal_0_$__cuda_sm20_dsqrt_rn_f64_mediumpath_v1,(.L_x_11 - $__internal_0_$__cuda_sm20_dsqrt_rn_f64_mediumpath_v1)
$__internal_0_$__cuda_sm20_dsqrt_rn_f64_mediumpath_v1:
[----:B------:R-:W-:Y:S01]  /*0cf0*/  ISETP.GE.U32.AND P0, PT, R6, -0x3400000, PT ;  /* 0xfcc000000600780c */ /* 0x000fe20003f06070 */
[----:B------:R-:W-:Y:S01]  /*0d00*/  BSSY.RECONVERGENT B2, `(.L_x_6) ;  /* 0x0000026000027945 */ /* 0x000fe20003800200 */
[----:B------:R-:W-:Y:S02]  /*0d10*/  IMAD.MOV.U32 R10, RZ, RZ, R12 ;  /* 0x000000ffff0a7224 */ /* 0x000fe400078e000c */
[----:B------:R-:W-:Y:S02]  /*0d20*/  IMAD.MOV.U32 R6, RZ, RZ, R16 ;  /* 0x000000ffff067224 */ /* 0x000fe400078e0010 */
[----:B------:R-:W-:-:S07]  /*0d30*/  IMAD.MOV.U32 R7, RZ, RZ, R17 ;  /* 0x000000ffff077224 */ /* 0x000fce00078e0011 */
[----:B------:R-:W-:Y:S05]  /*0d40*/  @!P0 BRA `(.L_x_7) ;  /* 0x0000000000208947 */ /* 0x000fea0003800000 */
[----:B------:R-:W-:-:S10]  /*0d50*/  DFMA.RM R6, R6, R10, R14 ;  /* 0x0000000a0606722b */ /* 0x000fd4000000400e */
[----:B------:R-:W-:-:S05]  /*0d60*/  IADD3 R10, P0, PT, R6, 0x1, RZ ;  /* 0x00000001060a7810 */ /* 0x000fca0007f1e0ff */
[----:B------:R-:W-:-:S06]  /*0d70*/  IMAD.X R11, RZ, RZ, R7, P0 ;  /* 0x000000ffff0b7224 */ /* 0x000fcc00000e0607 */
[----:B------:R-:W-:-:S08]  /*0d80*/  DFMA.RP R8, -R6, R10, R8 ;  /* 0x0000000a0608722b */ /* 0x000fd00000008108 */
[----:B------:R-:W-:-:S06]  /*0d90*/  DSETP.GT.AND P0, PT, R8, RZ, PT ;  /* 0x000000ff0800722a */ /* 0x000fcc0003f04000 */
[----:B------:R-:W-:Y:S02]  /*0da0*/  FSEL R6, R10, R6, P0 ;  /* 0x000000060a067208 */ /* 0x000fe40000000000 */
[----:B------:R-:W-:Y:S01]  /*0db0*/  FSEL R7, R11, R7, P0 ;  /* 0x000000070b077208 */ /* 0x000fe20000000000 */
[----:B------:R-:W-:Y:S06]  /*0dc0*/  BRA `(.L_x_8) ;  /* 0x0000000000647947 */ /* 0x000fec0003800000 */
.L_x_7:
[----:B------:R-:W-:-:S14]  /*0dd0*/  DSETP.NE.AND P0, PT, R8, RZ, PT ;  /* 0x000000ff0800722a */ /* 0x000fdc0003f05000 */
[----:B------:R-:W-:Y:S05]  /*0de0*/  @!P0 BRA `(.L_x_9) ;  /* 0x0000000000588947 */ /* 0x000fea0003800000 */
[----:B------:R-:W-:-:S13]  /*0df0*/  ISETP.GE.AND P0, PT, R9, RZ, PT ;  /* 0x000000ff0900720c */ /* 0x000fda0003f06270 */
[----:B------:R-:W-:Y:S02]  /*0e00*/  @!P0 IMAD.MOV.U32 R6, RZ, RZ, 0x0 ;  /* 0x00000000ff068424 */ /* 0x000fe400078e00ff */
[----:B------:R-:W-:Y:S01]  /*0e10*/  @!P0 IMAD.MOV.U32 R7, RZ, RZ, -0x80000 ;  /* 0xfff80000ff078424 */ /* 0x000fe200078e00ff */
[----:B------:R-:W-:Y:S06]  /*0e20*/  @!P0 BRA `(.L_x_8) ;  /* 0x00000000004c8947 */ /* 0x000fec0003800000 */
[----:B------:R-:W-:-:S13]  /*0e30*/  ISETP.GT.AND P0, PT, R9, 0x7fefffff, PT ;  /* 0x7fefffff0900780c */ /* 0x000fda0003f04270 */
[----:B------:R-:W-:Y:S05]  /*0e40*/  @P0 BRA `(.L_x_9) ;  /* 0x0000000000400947 */ /* 0x000fea0003800000 */
[----:B------:R-:W-:Y:S01]  /*0e50*/  DMUL R6, R8, 8.11296384146066816958e+31 ;  /* 0x4690000008067828 */ /* 0x000fe20000000000 */
[----:B------:R-:W-:Y:S02]  /*0e60*/  IMAD.MOV.U32 R12, RZ, RZ, 0x0 ;  /* 0x00000000ff0c7424 */ /* 0x000fe400078e00ff */
[----:B------:R-:W-:Y:S02]  /*0e70*/  IMAD.MOV.U32 R8, RZ, RZ, RZ ;  /* 0x000000ffff087224 */ /* 0x000fe400078e00ff */
[----:B------:R-:W-:Y:S01]  /*0e80*/  IMAD.MOV.U32 R13, RZ, RZ, 0x3fd80000 ;  /* 0x3fd80000ff0d7424 */ /* 0x000fe200078e00ff */
[----:B------:R-:W0:Y:S03]  /*0e90*/  MUFU.RSQ64H R9, R7 ;  /* 0x0000000700097308 */ /* 0x000e260000001c00 */
[----:B0-----:R-:W-:-:S08]  /*0ea0*/  DMUL R10, R8, R8 ;  /* 0x00000008080a7228 */ /* 0x001fd00000000000 */
[----:B------:R-:W-:-:S08]  /*0eb0*/  DFMA R10, R6, -R10, 1 ;  /* 0x3ff00000060a742b */ /* 0x000fd0000000080a */
[----:B------:R-:W-:Y:S02]  /*0ec0*/  DFMA R12, R10, R12, 0.5 ;  /* 0x3fe000000a0c742b */ /* 0x000fe4000000000c */
[----:B------:R-:W-:-:S08]  /*0ed0*/  DMUL R10, R8, R10 ;  /* 0x0000000a080a7228 */ /* 0x000fd00000000000 */
[----:B------:R-:W-:-:S08]  /*0ee0*/  DFMA R10, R12, R10, R8 ;  /* 0x0000000a0c0a722b */ /* 0x000fd00000000008 */
[----:B------:R-:W-:Y:S02]  /*0ef0*/  DMUL R8, R6, R10 ;  /* 0x0000000a06087228 */ /* 0x000fe40000000000 */
[----:B------:R-:W-:-:S06]  /*0f00*/  VIADD R11, R11, 0xfff00000 ;  /* 0xfff000000b0b7836 */ /* 0x000fcc0000000000 */
[----:B------:R-:W-:-:S08]  /*0f10*/  DFMA R12, R8, -R8, R6 ;  /* 0x80000008080c722b */ /* 0x000fd00000000006 */
[----:B------:R-:W-:-:S10]  /*0f20*/  DFMA R6, R10, R12, R8 ;  /* 0x0000000c0a06722b */ /* 0x000fd40000000008 */
[----:B------:R-:W-:Y:S01]  /*0f30*/  VIADD R7, R7, 0xfcb00000 ;  /* 0xfcb0000007077836 */ /* 0x000fe20000000000 */
[----:B------:R-:W-:Y:S06]  /*0f40*/  BRA `(.L_x_8) ;  /* 0x0000000000047947 */ /* 0x000fec0003800000 */
.L_x_9:
[----:B------:R-:W-:-:S11]  /*0f50*/  DADD R6, R8, R8 ;  /* 0x0000000008067229 */ /* 0x000fd60000000008 */
.L_x_8:
[----:B------:R-:W-:Y:S05]  /*0f60*/  BSYNC.RECONVERGENT B2 ;  /* 0x0000000000027941 */ /* 0x000fea0003800200 */
.L_x_6:
[----:B------:R-:W-:-:S04]  /*0f70*/  IMAD.MOV.U32 R5, RZ, RZ, 0x0 ;  /* 0x00000000ff057424 */ /* 0x000fc800078e00ff */
[----:B------:R-:W-:Y:S05]  /*0f80*/  RET.REL.NODEC R4 `(_Z6kernelyP6uchar4ii) ;  /* 0xfffffff0041c7950 */ /* 0x000fea0003c3ffff */
.L_x_10:
[----:B------:R-:W-:-:S00]  /*0f90*/  BRA `(.L_x_10) ;  /* 0xfffffffc00fc7947 */ /* 0x000fc0000383ffff */
[----:B------:R-:W-:-:S00]  /*0fa0*/  NOP ;  /* 0x0000000000007918 */ /* 0x000fc00000000000 */
        /* <DEDUP_REMOVED lines=13> */
.L_x_11:


//--------------------- .nv.shared.reserved.0     --------------------------
	.section	.nv.shared.reserved.0,"aw",@nobits
	.weak		__nv_reservedSMEM_offset_0_alias
	.size		__nv_reservedSMEM_offset_0_alias, 0, 64
	.other		__nv_reservedSMEM_offset_0_alias,@"STO_CUDA_RESERVED_SHARED STV_DEFAULT"
__nv_reservedSMEM_offset_0_alias:
	.zero		0
	.zero		64


//--------------------- .nv.constant0._Z6kernelyP6uchar4ii --------------------------
	.section	.nv.constant0._Z6kernelyP6uchar4ii,"a",@progbits
	.sectionflags	@""
	.align	4
.nv.constant0._Z6kernelyP6uchar4ii:
	.zero		920


//--------------------- SYMBOLS --------------------------

	.type		.nv.reservedSmem.offset0,@object
	.size		.nv.reservedSmem.offset0,0x4
